	.headerflags	@"EF_CUDA_TEXMODE_UNIFIED EF_CUDA_64BIT_ADDRESS EF_CUDA_ACCELERATORS EF_CUDA_SM90 EF_CUDA_VIRTUAL_SM(EF_CUDA_SM90)"
	.elftype	@"ET_EXEC"


//--------------------- .nv.info                  --------------------------
	.section	.nv.info,"",@"SHT_CUDA_INFO"
	.align	4


	//----- nvinfo : EIATTR_REGCOUNT
	.align		4
        /*0000*/ 	.byte	0x04, 0x2f
        /*0002*/ 	.short	(.L_1 - .L_0)
	.align		4
.L_0:
        /*0004*/ 	.word	index@(triton_poi_fused_max_pool2d_with_indices_1)
        /*0008*/ 	.word	0x00000010


	//----- nvinfo : EIATTR_MIN_STACK_SIZE
	.align		4
.L_1:
        /*000c*/ 	.byte	0x04, 0x12
        /*000e*/ 	.short	(.L_3 - .L_2)
	.align		4
.L_2:
        /*0010*/ 	.word	index@(triton_poi_fused_max_pool2d_with_indices_1)
        /*0014*/ 	.word	0x00000000


	//----- nvinfo : EIATTR_FRAME_SIZE
	.align		4
.L_3:
        /*0018*/ 	.byte	0x04, 0x11
        /*001a*/ 	.short	(.L_5 - .L_4)
	.align		4
.L_4:
        /*001c*/ 	.word	index@(triton_poi_fused_max_pool2d_with_indices_1)
        /*0020*/ 	.word	0x00000000


	//----- nvinfo : EIATTR_MIN_STACK_SIZE
	.align		4
.L_5:
        /*0024*/ 	.byte	0x04, 0x12
        /*0026*/ 	.short	(.L_7 - .L_6)
	.align		4
.L_6:
        /*0028*/ 	.word	index@(triton_poi_fused_max_pool2d_with_indices_1)
        /*002c*/ 	.word	0x00000000
.L_7:


//--------------------- .nv.info.triton_poi_fused_max_pool2d_with_indices_1 --------------------------
	.section	.nv.info.triton_poi_fused_max_pool2d_with_indices_1,"",@"SHT_CUDA_INFO"
	.sectionflags	@""
	.align	4


	//----- nvinfo : EIATTR_CUDA_API_VERSION
	.align		4
        /*0000*/ 	.byte	0x04, 0x37
        /*0002*/ 	.short	(.L_9 - .L_8)
.L_8:
        /*0004*/ 	.word	0x0000007c


	//----- nvinfo : EIATTR_KPARAM_INFO
	.align		4
.L_9:
        /*0008*/ 	.byte	0x04, 0x17
        /*000a*/ 	.short	(.L_11 - .L_10)
.L_10:
        /*000c*/ 	.word	0x00000000
        /*0010*/ 	.short	0x0003
        /*0012*/ 	.short	0x0018
        /*0014*/ 	.byte	0x00, 0xf0, 0x11, 0x00


	//----- nvinfo : EIATTR_KPARAM_INFO
	.align		4
.L_11:
        /*0018*/ 	.byte	0x04, 0x17
        /*001a*/ 	.short	(.L_13 - .L_12)
.L_12:
        /*001c*/ 	.word	0x00000000
        /*0020*/ 	.short	0x0002
        /*0022*/ 	.short	0x0010
        /*0024*/ 	.byte	0x00, 0xf4, 0x21, 0x00


	//----- nvinfo : EIATTR_KPARAM_INFO
	.align		4
.L_13:
        /*0028*/ 	.byte	0x04, 0x17
        /*002a*/ 	.short	(.L_15 - .L_14)
.L_14:
        /*002c*/ 	.word	0x00000000
        /*0030*/ 	.short	0x0001
        /*0032*/ 	.short	0x0008
        /*0034*/ 	.byte	0x00, 0xf4, 0x21, 0x00


	//----- nvinfo : EIATTR_KPARAM_INFO
	.align		4
.L_15:
        /*0038*/ 	.byte	0x04, 0x17
        /*003a*/ 	.short	(.L_17 - .L_16)
.L_16:
        /*003c*/ 	.word	0x00000000
        /*0040*/ 	.short	0x0000
        /*0042*/ 	.short	0x0000
        /*0044*/ 	.byte	0x00, 0xf4, 0x21, 0x00


	//----- nvinfo : EIATTR_SPARSE_MMA_MASK
	.align		4
.L_17:
        /*0048*/ 	.byte	0x03, 0x50
        /*004a*/ 	.short	0x0000


	//----- nvinfo : EIATTR_MAXREG_COUNT
	.align		4
        /*004c*/ 	.byte	0x03, 0x1b
        /*004e*/ 	.short	0x00ff


	//----- nvinfo : EIATTR_EXIT_INSTR_OFFSETS
	.align		4
        /*0050*/ 	.byte	0x04, 0x1c
        /*0052*/ 	.short	(.L_19 - .L_18)


	//   ....[0]....
.L_18:
        /*0054*/ 	.word	0x000001a0


	//   ....[1]....
        /*0058*/ 	.word	0x000001c0


	//----- nvinfo : EIATTR_REQNTID
	.align		4
.L_19:
        /*005c*/ 	.byte	0x04, 0x10
        /*005e*/ 	.short	(.L_21 - .L_20)
.L_20:
        /*0060*/ 	.word	0x00000020
        /*0064*/ 	.word	0x00000001
        /*0068*/ 	.word	0x00000001


	//----- nvinfo : EIATTR_CBANK_PARAM_SIZE
	.align		4
.L_21:
        /*006c*/ 	.byte	0x03, 0x19
        /*006e*/ 	.short	0x001c


	//----- nvinfo : EIATTR_PARAM_CBANK
	.align		4
        /*0070*/ 	.byte	0x04, 0x0a
        /*0072*/ 	.short	(.L_23 - .L_22)
	.align		4
.L_22:
        /*0074*/ 	.word	index@(.nv.constant0.triton_poi_fused_max_pool2d_with_indices_1)
        /*0078*/ 	.short	0x0210
        /*007a*/ 	.short	0x001c


	//----- nvinfo : EIATTR_SW_WAR
	.align		4
.L_23:
        /*007c*/ 	.byte	0x04, 0x36
        /*007e*/ 	.short	(.L_25 - .L_24)
.L_24:
        /*0080*/ 	.word	0x00000008
.L_25:


//--------------------- .nv.callgraph             --------------------------
	.section	.nv.callgraph,"",@"SHT_CUDA_CALLGRAPH"
	.align	4
	.sectionentsize	8
	.align		4
        /*0000*/ 	.word	0x00000000
	.align		4
        /*0004*/ 	.word	0xffffffff
	.align		4
        /*0008*/ 	.word	0x00000000
	.align		4
        /*000c*/ 	.word	0xfffffffe
	.align		4
        /*0010*/ 	.word	0x00000000
	.align		4
        /*0014*/ 	.word	0xfffffffd
	.align		4
        /*0018*/ 	.word	0x00000000
	.align		4
        /*001c*/ 	.word	0xfffffffc


//--------------------- .text.triton_poi_fused_max_pool2d_with_indices_1 --------------------------
	.section	.text.triton_poi_fused_max_pool2d_with_indices_1,"ax",@progbits
	.align	128
        .global         triton_poi_fused_max_pool2d_with_indices_1
        .type           triton_poi_fused_max_pool2d_with_indices_1,@function
        .size           triton_poi_fused_max_pool2d_with_indices_1,(.L_x_1 - triton_poi_fused_max_pool2d_with_indices_1)
        .other          triton_poi_fused_max_pool2d_with_indices_1,@"STO_CUDA_ENTRY STV_DEFAULT"
triton_poi_fused_max_pool2d_with_indices_1:
.text.triton_poi_fused_max_pool2d_with_indices_1:
[----:B------:R-:W0:Y:S02]  /*0000*/  LDC R1, c[0x0][0x28] ;  /* 0x00000a00ff017b82 */ /* 0x000e240000000800 */
[----:B------:R-:W1:Y:S01]  /*0010*/  S2R R4, SR_TID.X ;  /* 0x0000000000047919 */ /* 0x000e620000002100 */
[----:B------:R-:W2:Y:S01]  /*0020*/  LDC.64 R2, c[0x0][0x210] ;  /* 0x00008400ff027b82 */ /* 0x000ea20000000a00 */
[----:B------:R-:W-:Y:S01]  /*0030*/  IMAD.MOV.U32 R11, RZ, RZ, RZ ;  /* 0x000000ffff0b7224 */ /* 0x000fe200078e00ff */
[----:B------:R-:W-:Y:S01]  /*0040*/  ULDC.64 UR4, c[0x0][0x208] ;  /* 0x0000820000047ab9 */ /* 0x000fe20000000a00 */
[----:B------:R-:W3:Y:S01]  /*0050*/  S2R R9, SR_CTAID.X ;  /* 0x0000000000097919 */ /* 0x000ee20000002500 */
[----:B------:R-:W-:-:S04]  /*0060*/  ULDC.64 UR6, c[0x0][0x218] ;  /* 0x0000860000067ab9 */ /* 0x000fc80000000a00 */
[----:B------:R-:W4:Y:S01]  /*0070*/  LDC.64 R6, c[0x0][0x220] ;  /* 0x00008800ff067b82 */ /* 0x000f220000000a00 */
[----:B-1----:R-:W-:-:S05]  /*0080*/  LOP3.LUT R0, R4, 0xf, RZ, 0xc0, !PT ;  /* 0x0000000f04007812 */ /* 0x002fca00078ec0ff */
[----:B---3--:R-:W-:Y:S02]  /*0090*/  IMAD R9, R9, 0x10, R0 ;  /* 0x0000001009097824 */ /* 0x008fe400078e0200 */
[----:B------:R-:W-:Y:S02]  /*00a0*/  IMAD.MOV.U32 R0, RZ, RZ, RZ ;  /* 0x000000ffff007224 */ /* 0x000fe400078e00ff */
[C---:B------:R-:W-:Y:S01]  /*00b0*/  IMAD.SHL.U32 R5, R9.reuse, 0x2, RZ ;  /* 0x0000000209057824 */ /* 0x040fe200078e00ff */
[----:B------:R-:W-:-:S03]  /*00c0*/  ISETP.GE.AND P0, PT, R9, 0x10, PT ;  /* 0x000000100900780c */ /* 0x000fc60003f06270 */
[----:B--2---:R-:W-:-:S10]  /*00d0*/  IMAD.WIDE R2, R5, 0x4, R2 ;  /* 0x0000000405027825 */ /* 0x004fd400078e0202 */
[----:B------:R-:W2:Y:S04]  /*00e0*/  @!P0 LDG.E.EL R0, desc[UR4][R2.64] ;  /* 0x0000000402008981 */ /* 0x000ea8000c2e1900 */
[----:B------:R4:W2:Y:S01]  /*00f0*/  @!P0 LDG.E.EL R11, desc[UR4][R2.64+0x4] ;  /* 0x00000404020b8981 */ /* 0x0008a2000c2e1900 */
[----:B------:R-:W-:Y:S02]  /*0100*/  LOP3.LUT P0, RZ, R4, 0x10, RZ, 0xc0, !PT ;  /* 0x0000001004ff7812 */ /* 0x000fe4000780c0ff */
[----:B------:R-:W-:Y:S02]  /*0110*/  IADD3 R4, P2, R9, UR6, RZ ;  /* 0x0000000609047c10 */ /* 0x000fe4000ff5e0ff */
[C---:B------:R-:W-:Y:S02]  /*0120*/  ISETP.LT.AND P0, PT, R9.reuse, 0x10, !P0 ;  /* 0x000000100900780c */ /* 0x040fe40004701270 */
[C---:B------:R-:W-:Y:S01]  /*0130*/  LEA.HI.X.SX32 R5, R9.reuse, UR7, 0x1, P2 ;  /* 0x0000000709057c11 */ /* 0x040fe200090f0eff */
[----:B----4-:R-:W-:Y:S01]  /*0140*/  IMAD.WIDE R2, R9, 0x4, R6 ;  /* 0x0000000409027825 */ /* 0x010fe200078e0206 */
[----:B--2---:R-:W-:-:S02]  /*0150*/  FSETP.GT.AND P1, PT, R11, R0, PT ;  /* 0x000000000b00720b */ /* 0x004fc40003f24000 */
[----:B------:R-:W-:Y:S02]  /*0160*/  FSETP.NAN.AND P3, PT, R11, R11, PT ;  /* 0x0000000b0b00720b */ /* 0x000fe40003f68000 */
[----:B------:R-:W-:-:S05]  /*0170*/  SEL R13, RZ, 0x1, !P1 ;  /* 0x00000001ff0d7807 */ /* 0x000fca0004800000 */
[----:B------:R1:W-:Y:S04]  /*0180*/  @P0 STG.E.U8 desc[UR4][R4.64], R13 ;  /* 0x0000000d04000986 */ /* 0x0003e8000c101104 */
[----:B------:R-:W-:Y:S01]  /*0190*/  @!P1 SEL R11, R11, R0, P3 ;  /* 0x000000000b0b9207 */ /* 0x000fe20001800000 */
[----:B------:R-:W-:Y:S06]  /*01a0*/  @!P0 EXIT ;  /* 0x000000000000894d */ /* 0x000fec0003800000 */
[----:B------:R-:W-:Y:S01]  /*01b0*/  STG.E desc[UR4][R2.64], R11 ;  /* 0x0000000b02007986 */ /* 0x000fe2000c101904 */
[----:B------:R-:W-:Y:S05]  /*01c0*/  EXIT ;  /* 0x000000000000794d */ /* 0x000fea0003800000 */
.L_x_0:
[----:B------:R-:W-:-:S00]  /*01d0*/  BRA `(.L_x_0) ;  /* 0xfffffffc00fc7947 */ /* 0x000fc0000383ffff */
[----:B------:R-:W-:-:S00]  /*01e0*/  NOP ;  /* 0x0000000000007918 */ /* 0x000fc00000000000 */
        /* <DEDUP_REMOVED lines=9> */
.L_x_1:


//--------------------- .nv.constant0.triton_poi_fused_max_pool2d_with_indices_1 --------------------------
	.section	.nv.constant0.triton_poi_fused_max_pool2d_with_indices_1,"a",@progbits
	.sectionflags	@""
	.align	4
.nv.constant0.triton_poi_fused_max_pool2d_with_indices_1:
	.zero		556
